	.headerflags	@"EF_CUDA_TEXMODE_UNIFIED EF_CUDA_64BIT_ADDRESS EF_CUDA_ACCELERATORS EF_CUDA_SM90 EF_CUDA_VIRTUAL_SM(EF_CUDA_SM90)"
	.elftype	@"ET_EXEC"


//--------------------- .nv.info                  --------------------------
	.section	.nv.info,"",@"SHT_CUDA_INFO"
	.align	4


	//----- nvinfo : EIATTR_REGCOUNT
	.align		4
        /*0000*/ 	.byte	0x04, 0x2f
        /*0002*/ 	.short	(.L_2 - .L_1)
	.align		4
.L_1:
        /*0004*/ 	.word	index@(triton_poi_fused__native_batch_norm_legit_leaky_relu_10)
        /*0008*/ 	.word	0x00000028


	//----- nvinfo : EIATTR_MIN_STACK_SIZE
	.align		4
.L_2:
        /*000c*/ 	.byte	0x04, 0x12
        /*000e*/ 	.short	(.L_4 - .L_3)
	.align		4
.L_3:
        /*0010*/ 	.word	index@(triton_poi_fused__native_batch_norm_legit_leaky_relu_10)
        /*0014*/ 	.word	0x00000000


	//----- nvinfo : EIATTR_FRAME_SIZE
	.align		4
.L_4:
        /*0018*/ 	.byte	0x04, 0x11
        /*001a*/ 	.short	(.L_6 - .L_5)
	.align		4
.L_5:
        /*001c*/ 	.word	index@(triton_poi_fused__native_batch_norm_legit_leaky_relu_10)
        /*0020*/ 	.word	0x00000000


	//----- nvinfo : EIATTR_MIN_STACK_SIZE
	.align		4
.L_6:
        /*0024*/ 	.byte	0x04, 0x12
        /*0026*/ 	.short	(.L_8 - .L_7)
	.align		4
.L_7:
        /*0028*/ 	.word	index@(triton_poi_fused__native_batch_norm_legit_leaky_relu_10)
        /*002c*/ 	.word	0x00000000
.L_8:


//--------------------- .nv.info.triton_poi_fused__native_batch_norm_legit_leaky_relu_10 --------------------------
	.section	.nv.info.triton_poi_fused__native_batch_norm_legit_leaky_relu_10,"",@"SHT_CUDA_INFO"
	.sectionflags	@""
	.align	4


	//----- nvinfo : EIATTR_CUDA_API_VERSION
	.align		4
        /*0000*/ 	.byte	0x04, 0x37
        /*0002*/ 	.short	(.L_10 - .L_9)
.L_9:
        /*0004*/ 	.word	0x0000007c


	//----- nvinfo : EIATTR_KPARAM_INFO
	.align		4
.L_10:
        /*0008*/ 	.byte	0x04, 0x17
        /*000a*/ 	.short	(.L_12 - .L_11)
.L_11:
        /*000c*/ 	.word	0x00000000
        /*0010*/ 	.short	0x0007
        /*0012*/ 	.short	0x0034
        /*0014*/ 	.byte	0x00, 0xf0, 0x11, 0x00


	//----- nvinfo : EIATTR_KPARAM_INFO
	.align		4
.L_12:
        /*0018*/ 	.byte	0x04, 0x17
        /*001a*/ 	.short	(.L_14 - .L_13)
.L_13:
        /*001c*/ 	.word	0x00000000
        /*0020*/ 	.short	0x0006
        /*0022*/ 	.short	0x0030
        /*0024*/ 	.byte	0x00, 0xf0, 0x11, 0x00


	//----- nvinfo : EIATTR_KPARAM_INFO
	.align		4
.L_14:
        /*0028*/ 	.byte	0x04, 0x17
        /*002a*/ 	.short	(.L_16 - .L_15)
.L_15:
        /*002c*/ 	.word	0x00000000
        /*0030*/ 	.short	0x0005
        /*0032*/ 	.short	0x0028
        /*0034*/ 	.byte	0x00, 0xf4, 0x21, 0x00


	//----- nvinfo : EIATTR_KPARAM_INFO
	.align		4
.L_16:
        /*0038*/ 	.byte	0x04, 0x17
        /*003a*/ 	.short	(.L_18 - .L_17)
.L_17:
        /*003c*/ 	.word	0x00000000
        /*0040*/ 	.short	0x0004
        /*0042*/ 	.short	0x0020
        /*0044*/ 	.byte	0x00, 0xf4, 0x21, 0x00


	//----- nvinfo : EIATTR_KPARAM_INFO
	.align		4
.L_18:
        /*0048*/ 	.byte	0x04, 0x17
        /*004a*/ 	.short	(.L_20 - .L_19)
.L_19:
        /*004c*/ 	.word	0x00000000
        /*0050*/ 	.short	0x0003
        /*0052*/ 	.short	0x0018
        /*0054*/ 	.byte	0x00, 0xf4, 0x21, 0x00


	//----- nvinfo : EIATTR_KPARAM_INFO
	.align		4
.L_20:
        /*0058*/ 	.byte	0x04, 0x17
        /*005a*/ 	.short	(.L_22 - .L_21)
.L_21:
        /*005c*/ 	.word	0x00000000
        /*0060*/ 	.short	0x0002
        /*0062*/ 	.short	0x0010
        /*0064*/ 	.byte	0x00, 0xf4, 0x21, 0x00


	//----- nvinfo : EIATTR_KPARAM_INFO
	.align		4
.L_22:
        /*0068*/ 	.byte	0x04, 0x17
        /*006a*/ 	.short	(.L_24 - .L_23)
.L_23:
        /*006c*/ 	.word	0x00000000
        /*0070*/ 	.short	0x0001
        /*0072*/ 	.short	0x0008
        /*0074*/ 	.byte	0x00, 0xf4, 0x21, 0x00


	//----- nvinfo : EIATTR_KPARAM_INFO
	.align		4
.L_24:
        /*0078*/ 	.byte	0x04, 0x17
        /*007a*/ 	.short	(.L_26 - .L_25)
.L_25:
        /*007c*/ 	.word	0x00000000
        /*0080*/ 	.short	0x0000
        /*0082*/ 	.short	0x0000
        /*0084*/ 	.byte	0x00, 0xf4, 0x21, 0x00


	//----- nvinfo : EIATTR_SPARSE_MMA_MASK
	.align		4
.L_26:
        /*0088*/ 	.byte	0x03, 0x50
        /*008a*/ 	.short	0x0000


	//----- nvinfo : EIATTR_MAXREG_COUNT
	.align		4
        /*008c*/ 	.byte	0x03, 0x1b
        /*008e*/ 	.short	0x00ff


	//----- nvinfo : EIATTR_EXIT_INSTR_OFFSETS
	.align		4
        /*0090*/ 	.byte	0x04, 0x1c
        /*0092*/ 	.short	(.L_28 - .L_27)


	//   ....[0]....
.L_27:
        /*0094*/ 	.word	0x00000e50


	//   ....[1]....
        /*0098*/ 	.word	0x00000ea0


	//----- nvinfo : EIATTR_REQNTID
	.align		4
.L_28:
        /*009c*/ 	.byte	0x04, 0x10
        /*009e*/ 	.short	(.L_30 - .L_29)
.L_29:
        /*00a0*/ 	.word	0x00000100
        /*00a4*/ 	.word	0x00000001
        /*00a8*/ 	.word	0x00000001


	//----- nvinfo : EIATTR_CBANK_PARAM_SIZE
	.align		4
.L_30:
        /*00ac*/ 	.byte	0x03, 0x19
        /*00ae*/ 	.short	0x0038


	//----- nvinfo : EIATTR_PARAM_CBANK
	.align		4
        /*00b0*/ 	.byte	0x04, 0x0a
        /*00b2*/ 	.short	(.L_32 - .L_31)
	.align		4
.L_31:
        /*00b4*/ 	.word	index@(.nv.constant0.triton_poi_fused__native_batch_norm_legit_leaky_relu_10)
        /*00b8*/ 	.short	0x0210
        /*00ba*/ 	.short	0x0038


	//----- nvinfo : EIATTR_SW_WAR
	.align		4
.L_32:
        /*00bc*/ 	.byte	0x04, 0x36
        /*00be*/ 	.short	(.L_34 - .L_33)
.L_33:
        /*00c0*/ 	.word	0x00000008
.L_34:


//--------------------- .nv.callgraph             --------------------------
	.section	.nv.callgraph,"",@"SHT_CUDA_CALLGRAPH"
	.align	4
	.sectionentsize	8
	.align		4
        /*0000*/ 	.word	0x00000000
	.align		4
        /*0004*/ 	.word	0xffffffff
	.align		4
        /*0008*/ 	.word	0x00000000
	.align		4
        /*000c*/ 	.word	0xfffffffe
	.align		4
        /*0010*/ 	.word	0x00000000
	.align		4
        /*0014*/ 	.word	0xfffffffd
	.align		4
        /*0018*/ 	.word	0x00000000
	.align		4
        /*001c*/ 	.word	0xfffffffc


//--------------------- .nv.constant4             --------------------------
	.section	.nv.constant4,"a",@progbits
	.align	8
	.align		8
.nv.constant4:
        /*0000*/ 	.dword	_$_str


//--------------------- .text.triton_poi_fused__native_batch_norm_legit_leaky_relu_10 --------------------------
	.section	.text.triton_poi_fused__native_batch_norm_legit_leaky_relu_10,"ax",@progbits
	.sectionflags	@"SHF_BARRIERS=1"
	.align	128
        .global         triton_poi_fused__native_batch_norm_legit_leaky_relu_10
        .type           triton_poi_fused__native_batch_norm_legit_leaky_relu_10,@function
        .size           triton_poi_fused__native_batch_norm_legit_leaky_relu_10,(.L_x_1 - triton_poi_fused__native_batch_norm_legit_leaky_relu_10)
        .other          triton_poi_fused__native_batch_norm_legit_leaky_relu_10,@"STO_CUDA_ENTRY STV_DEFAULT"
triton_poi_fused__native_batch_norm_legit_leaky_relu_10:
.text.triton_poi_fused__native_batch_norm_legit_leaky_relu_10:
[----:B------:R-:W0:Y:S02]  /*0000*/  LDC R1, c[0x0][0x28] ;  /* 0x00000a00ff017b82 */ /* 0x000e240000000800 */
[----:B------:R-:W1:Y:S01]  /*0010*/  S2R R0, SR_TID.X ;  /* 0x0000000000007919 */ /* 0x000e620000002100 */
[----:B------:R-:W2:Y:S01]  /*0020*/  LDC.64 R36, c[0x0][0x210] ;  /* 0x00008400ff247b82 */ /* 0x000ea20000000a00 */
[----:B------:R-:W-:Y:S02]  /*0030*/  CS2R R8, SRZ ;  /* 0x0000000000087805 */ /* 0x000fe4000001ff00 */
[----:B------:R-:W-:Y:S01]  /*0040*/  CS2R R10, SRZ ;  /* 0x00000000000a7805 */ /* 0x000fe2000001ff00 */
[----:B------:R-:W3:Y:S01]  /*0050*/  S2R R32, SR_CTAID.X ;  /* 0x0000000000207919 */ /* 0x000ee20000002500 */
[----:B------:R-:W-:Y:S01]  /*0060*/  ULDC.64 UR6, c[0x0][0x208] ;  /* 0x0000820000067ab9 */ /* 0x000fe20000000a00 */
[----:B------:R-:W-:Y:S02]  /*0070*/  CS2R R12, SRZ ;  /* 0x00000000000c7805 */ /* 0x000fe4000001ff00 */
[----:B------:R-:W-:Y:S01]  /*0080*/  CS2R R14, SRZ ;  /* 0x00000000000e7805 */ /* 0x000fe2000001ff00 */
[----:B------:R-:W4:Y:S01]  /*0090*/  S2R R2, SR_CTAID.Y ;  /* 0x0000000000027919 */ /* 0x000f220000002600 */
[----:B------:R-:W5:Y:S01]  /*00a0*/  LDC.64 R20, c[0x0][0x218] ;  /* 0x00008600ff147b82 */ /* 0x000f620000000a00 */
[----:B-1----:R-:W-:Y:S01]  /*00b0*/  IMAD.SHL.U32 R3, R0, 0x4, RZ ;  /* 0x0000000400037824 */ /* 0x002fe200078e00ff */
[----:B------:R-:W-:-:S02]  /*00c0*/  SHF.R.U32.HI R33, RZ, 0x2, R0 ;  /* 0x00000002ff217819 */ /* 0x000fc40000011600 */
[----:B---3--:R-:W-:Y:S02]  /*00d0*/  SHF.L.U32 R32, R32, 0x4, RZ ;  /* 0x0000000420207819 */ /* 0x008fe400000006ff */
[----:B------:R-:W-:Y:S02]  /*00e0*/  SGXT.U32 R33, R33, 0x6 ;  /* 0x000000062121781a */ /* 0x000fe40000000000 */
[----:B------:R-:W-:-:S04]  /*00f0*/  LOP3.LUT R28, R32, 0xc, R3, 0xf8, !PT ;  /* 0x0000000c201c7812 */ /* 0x000fc800078ef803 */
[----:B------:R-:W-:Y:S01]  /*0100*/  SHF.R.S32.HI R5, RZ, 0x1f, R28 ;  /* 0x0000001fff057819 */ /* 0x000fe2000001141c */
[C---:B-----5:R-:W-:Y:S01]  /*0110*/  IMAD.WIDE R20, R28.reuse, 0x4, R20 ;  /* 0x000000041c147825 */ /* 0x060fe200078e0214 */
[----:B------:R-:W-:Y:S02]  /*0120*/  ISETP.GE.AND P0, PT, R28, 0x400, PT ;  /* 0x000004001c00780c */ /* 0x000fe40003f06270 */
[----:B------:R-:W-:-:S04]  /*0130*/  LEA.HI R5, R5, R28, RZ, 0x8 ;  /* 0x0000001c05057211 */ /* 0x000fc800078f40ff */
[C---:B------:R-:W-:Y:S02]  /*0140*/  LOP3.LUT R7, R5.reuse, 0xffffff00, RZ, 0xc0, !PT ;  /* 0xffffff0005077812 */ /* 0x040fe400078ec0ff */
[----:B------:R-:W-:-:S03]  /*0150*/  SHF.L.U32 R4, R5, 0xa, RZ ;  /* 0x0000000a05047819 */ /* 0x000fc600000006ff */
[----:B------:R-:W-:Y:S01]  /*0160*/  IMAD.IADD R34, R28, 0x1, -R7 ;  /* 0x000000011c227824 */ /* 0x000fe200078e0a07 */
[----:B------:R-:W-:Y:S02]  /*0170*/  LOP3.LUT R5, R4, 0xfffc0000, RZ, 0xc0, !PT ;  /* 0xfffc000004057812 */ /* 0x000fe400078ec0ff */
[----:B------:R-:W-:Y:S02]  /*0180*/  CS2R R6, SRZ ;  /* 0x0000000000067805 */ /* 0x000fe4000001ff00 */
[----:B----4-:R-:W-:Y:S01]  /*0190*/  PRMT R4, R33, 0x6540, R2 ;  /* 0x0000654021047816 */ /* 0x010fe20000000002 */
[----:B------:R1:W3:Y:S01]  /*01a0*/  @!P0 LDG.E.EL.128 R12, desc[UR6][R20.64] ;  /* 0x00000006140c8981 */ /* 0x0002e2000c2e1d00 */
[----:B------:R-:W-:-:S05]  /*01b0*/  IADD3 R5, R5, R34, RZ ;  /* 0x0000002205057210 */ /* 0x000fca0007ffe0ff */
[----:B------:R-:W-:Y:S01]  /*01c0*/  IMAD R27, R4, 0x100, R5 ;  /* 0x00000100041b7824 */ /* 0x000fe200078e0205 */
[----:B------:R-:W-:-:S03]  /*01d0*/  CS2R R4, SRZ ;  /* 0x0000000000047805 */ /* 0x000fc6000001ff00 */
[C---:B------:R-:W-:Y:S01]  /*01e0*/  VIADD R25, R27.reuse, 0x8000 ;  /* 0x000080001b197836 */ /* 0x040fe20000000000 */
[----:B------:R-:W-:Y:S02]  /*01f0*/  IADD3 R31, R27, 0x4000, RZ ;  /* 0x000040001b1f7810 */ /* 0x000fe40007ffe0ff */
[----:B------:R-:W-:Y:S01]  /*0200*/  IADD3 R17, R27, 0xc000, RZ ;  /* 0x0000c0001b117810 */ /* 0x000fe20007ffe0ff */
[----:B--2---:R-:W-:-:S04]  /*0210*/  IMAD.WIDE R26, R27, 0x4, R36 ;  /* 0x000000041b1a7825 */ /* 0x004fc800078e0224 */
[--C-:B------:R-:W-:Y:S01]  /*0220*/  IMAD.WIDE R30, R31, 0x4, R36.reuse ;  /* 0x000000041f1e7825 */ /* 0x100fe200078e0224 */
[----:B------:R-:W-:Y:S02]  /*0230*/  CS2R R18, SRZ ;  /* 0x0000000000127805 */ /* 0x000fe4000001ff00 */
[----:B-1----:R-:W-:Y:S02]  /*0240*/  CS2R R20, SRZ ;  /* 0x0000000000147805 */ /* 0x002fe4000001ff00 */
[----:B------:R-:W-:Y:S01]  /*0250*/  CS2R R22, SRZ ;  /* 0x0000000000167805 */ /* 0x000fe2000001ff00 */
[--C-:B------:R-:W-:Y:S01]  /*0260*/  IMAD.WIDE R24, R25, 0x4, R36.reuse ;  /* 0x0000000419187825 */ /* 0x100fe200078e0224 */
[----:B------:R1:W3:Y:S03]  /*0270*/  @!P0 LDG.E.128 R8, desc[UR6][R30.64] ;  /* 0x000000061e088981 */ /* 0x0002e6000c1e1d00 */
[----:B------:R-:W-:Y:S01]  /*0280*/  IMAD.WIDE R36, R17, 0x4, R36 ;  /* 0x0000000411247825 */ /* 0x000fe200078e0224 */
[----:B------:R2:W4:Y:S01]  /*0290*/  @!P0 LDG.E.128 R4, desc[UR6][R26.64] ;  /* 0x000000061a048981 */ /* 0x000522000c1e1d00 */
[----:B-1----:R-:W1:Y:S01]  /*02a0*/  LDC.64 R30, c[0x0][0x220] ;  /* 0x00008800ff1e7b82 */ /* 0x002e620000000a00 */
[----:B------:R-:W-:-:S02]  /*02b0*/  CS2R R16, SRZ ;  /* 0x0000000000107805 */ /* 0x000fc4000001ff00 */
[----:B------:R-:W5:Y:S01]  /*02c0*/  @!P0 LDG.E.128 R20, desc[UR6][R36.64] ;  /* 0x0000000624148981 */ /* 0x000f62000c1e1d00 */
[----:B--2---:R-:W-:-:S03]  /*02d0*/  CS2R R26, SRZ ;  /* 0x00000000001a7805 */ /* 0x004fc6000001ff00 */
[----:B------:R2:W5:Y:S02]  /*02e0*/  @!P0 LDG.E.128 R16, desc[UR6][R24.64] ;  /* 0x0000000618108981 */ /* 0x000564000c1e1d00 */
[----:B--2---:R-:W-:Y:S01]  /*02f0*/  CS2R R24, SRZ ;  /* 0x0000000000187805 */ /* 0x004fe2000001ff00 */
[----:B-1----:R-:W-:-:S05]  /*0300*/  IMAD.WIDE R30, R28, 0x4, R30 ;  /* 0x000000041c1e7825 */ /* 0x002fca00078e021e */
[----:B------:R1:W2:Y:S02]  /*0310*/  @!P0 LDG.E.EL.128 R24, desc[UR6][R30.64] ;  /* 0x000000061e188981 */ /* 0x0002a4000c2e1d00 */
[----:B-1----:R-:W1:Y:S02]  /*0320*/  LDC.64 R30, c[0x0][0x228] ;  /* 0x00008a00ff1e7b82 */ /* 0x002e640000000a00 */
[----:B-1----:R-:W-:Y:S01]  /*0330*/  IMAD.WIDE R36, R28, 0x4, R30 ;  /* 0x000000041c247825 */ /* 0x002fe200078e021e */
[----:B------:R-:W-:Y:S02]  /*0340*/  CS2R R28, SRZ ;  /* 0x00000000001c7805 */ /* 0x000fe4000001ff00 */
[----:B------:R-:W-:-:S06]  /*0350*/  CS2R R30, SRZ ;  /* 0x00000000001e7805 */ /* 0x000fcc000001ff00 */
[----:B------:R1:W2:Y:S02]  /*0360*/  @!P0 LDG.E.EL.128 R28, desc[UR6][R36.64] ;  /* 0x00000006241c8981 */ /* 0x0002a4000c2e1d00 */
[----:B-1----:R-:W1:Y:S02]  /*0370*/  LDC.64 R36, c[0x0][0x230] ;  /* 0x00008c00ff247b82 */ /* 0x002e640000000a00 */
[----:B-1----:R-:W-:-:S04]  /*0380*/  IMAD.WIDE R36, R34, 0x4, R36 ;  /* 0x0000000422247825 */ /* 0x002fc800078e0224 */
[C---:B---3--:R-:W-:Y:S01]  /*0390*/  FADD R8, -R12.reuse, R8 ;  /* 0x000000080c087221 */ /* 0x048fe20000000100 */
[C---:B----4-:R-:W-:Y:S01]  /*03a0*/  FADD R4, -R12.reuse, R4 ;  /* 0x000000040c047221 */ /* 0x050fe20000000100 */
[C---:B-----5:R-:W-:Y:S01]  /*03b0*/  FADD R20, -R12.reuse, R20 ;  /* 0x000000140c147221 */ /* 0x060fe20000000100 */
[----:B------:R-:W-:Y:S01]  /*03c0*/  FADD R16, -R12, R16 ;  /* 0x000000100c107221 */ /* 0x000fe20000000100 */
[C---:B------:R-:W-:Y:S01]  /*03d0*/  FADD R12, -R13.reuse, R9 ;  /* 0x000000090d0c7221 */ /* 0x040fe20000000100 */
[----:B------:R-:W-:Y:S02]  /*03e0*/  IMAD.MOV.U32 R9, RZ, RZ, 0x3a800000 ;  /* 0x3a800000ff097424 */ /* 0x000fe400078e00ff */
[C---:B------:R-:W-:Y:S01]  /*03f0*/  FADD R5, -R13.reuse, R5 ;  /* 0x000000050d057221 */ /* 0x040fe20000000100 */
[C---:B------:R-:W-:Y:S01]  /*0400*/  FADD R17, -R13.reuse, R17 ;  /* 0x000000110d117221 */ /* 0x040fe20000000100 */
[----:B------:R-:W-:Y:S01]  /*0410*/  FADD R21, -R13, R21 ;  /* 0x000000150d157221 */ /* 0x000fe20000000100 */
[----:B--2---:R-:W-:-:S04]  /*0420*/  FFMA R24, R24, R9, 9.9999997473787516356e-06 ;  /* 0x3727c5ac18187423 */ /* 0x004fc80000000009 */
[----:B------:R-:W1:Y:S01]  /*0430*/  MUFU.RSQ R35, R24 ;  /* 0x0000001800237308 */ /* 0x000e620000001400 */
[C---:B------:R-:W-:Y:S01]  /*0440*/  FADD R6, -R14.reuse, R6 ;  /* 0x000000060e067221 */ /* 0x040fe20000000100 */
[C---:B------:R-:W-:Y:S01]  /*0450*/  FADD R13, -R14.reuse, R10 ;  /* 0x0000000a0e0d7221 */ /* 0x040fe20000000100 */
[C---:B------:R-:W-:Y:S01]  /*0460*/  FADD R18, -R14.reuse, R18 ;  /* 0x000000120e127221 */ /* 0x040fe20000000100 */
[----:B------:R-:W-:Y:S01]  /*0470*/  FADD R22, -R14, R22 ;  /* 0x000000160e167221 */ /* 0x000fe20000000100 */
[C---:B------:R-:W-:Y:S01]  /*0480*/  FADD R7, -R15.reuse, R7 ;  /* 0x000000070f077221 */ /* 0x040fe20000000100 */
[C---:B------:R-:W-:Y:S01]  /*0490*/  FADD R14, -R15.reuse, R11 ;  /* 0x0000000b0f0e7221 */ /* 0x040fe20000000100 */
[C---:B------:R-:W-:Y:S01]  /*04a0*/  FADD R19, -R15.reuse, R19 ;  /* 0x000000130f137221 */ /* 0x040fe20000000100 */
[----:B------:R-:W-:Y:S01]  /*04b0*/  FADD R23, -R15, R23 ;  /* 0x000000170f177221 */ /* 0x000fe20000000100 */
[-C--:B------:R-:W-:Y:S01]  /*04c0*/  FFMA R25, R25, R9.reuse, 9.9999997473787516356e-06 ;  /* 0x3727c5ac19197423 */ /* 0x080fe20000000009 */
[-C--:B------:R-:W-:Y:S01]  /*04d0*/  FFMA R26, R26, R9.reuse, 9.9999997473787516356e-06 ;  /* 0x3727c5ac1a1a7423 */ /* 0x080fe20000000009 */
[----:B------:R-:W-:Y:S01]  /*04e0*/  FFMA R27, R27, R9, 9.9999997473787516356e-06 ;  /* 0x3727c5ac1b1b7423 */ /* 0x000fe20000000009 */
[----:B------:R-:W-:Y:S01]  /*04f0*/  CS2R R10, SRZ ;  /* 0x00000000000a7805 */ /* 0x000fe2000001ff00 */
[C---:B-1----:R-:W-:Y:S01]  /*0500*/  FMUL R15, R35.reuse, R4 ;  /* 0x00000004230f7220 */ /* 0x042fe20000400000 */
[C---:B------:R-:W-:Y:S01]  /*0510*/  FMUL R20, R35.reuse, R20 ;  /* 0x0000001423147220 */ /* 0x040fe20000400000 */
[C---:B------:R-:W-:Y:S01]  /*0520*/  FMUL R16, R35.reuse, R16 ;  /* 0x0000001023107220 */ /* 0x040fe20000400000 */
[----:B------:R-:W-:Y:S01]  /*0530*/  FMUL R35, R35, R8 ;  /* 0x0000000823237220 */ /* 0x000fe20000400000 */
[----:B------:R-:W-:-:S06]  /*0540*/  CS2R R8, SRZ ;  /* 0x0000000000087805 */ /* 0x000fcc000001ff00 */
[----:B------:R1:W2:Y:S01]  /*0550*/  @!P0 LDG.E.EL.128 R8, desc[UR6][R36.64] ;  /* 0x0000000624088981 */ /* 0x0002a2000c2e1d00 */
[----:B------:R-:W3:Y:S01]  /*0560*/  S2R R4, SR_TID.X ;  /* 0x0000000000047919 */ /* 0x000ee20000002100 */
[----:B------:R-:W4:Y:S01]  /*0570*/  S2UR UR5, SR_CgaCtaId ;  /* 0x00000000000579c3 */ /* 0x000f220000008800 */
[----:B------:R-:W-:Y:S01]  /*0580*/  UMOV UR4, 0x400 ;  /* 0x0000040000047882 */ /* 0x000fe20000000000 */
[----:B-1----:R-:W1:Y:S01]  /*0590*/  MUFU.RSQ R37, R26 ;  /* 0x0000001a00257308 */ /* 0x002e620000001400 */
[----:B----4-:R-:W-:Y:S01]  /*05a0*/  UPRMT UR4, UR5, 0x654, UR4 ;  /* 0x0000065405047896 */ /* 0x010fe20008000004 */
[----:B---3--:R-:W-:-:S04]  /*05b0*/  SHF.L.U32 R4, R4, 0xa, RZ ;  /* 0x0000000a04047819 */ /* 0x008fc800000006ff */
[----:B------:R-:W-:-:S04]  /*05c0*/  LOP3.LUT R24, R4, 0xc00, RZ, 0xc0, !PT ;  /* 0x00000c0004187812 */ /* 0x000fc800078ec0ff */
[C---:B------:R-:W-:Y:S02]  /*05d0*/  LOP3.LUT R4, R24.reuse, R33, RZ, 0xfc, !PT ;  /* 0x0000002118047212 */ /* 0x040fe400078efcff */
[C---:B------:R-:W-:Y:S02]  /*05e0*/  LEA.HI R33, R24.reuse, UR4, RZ, 0x1c ;  /* 0x0000000418217c11 */ /* 0x040fe4000f8fe0ff */
[C---:B------:R-:W-:Y:S02]  /*05f0*/  LOP3.LUT R34, R24.reuse, 0x200, RZ, 0xfc, !PT ;  /* 0x0000020018227812 */ /* 0x040fe400078efcff */
[----:B------:R-:W-:Y:S02]  /*0600*/  LOP3.LUT R36, R24, 0x300, RZ, 0xfc, !PT ;  /* 0x0000030018247812 */ /* 0x000fe400078efcff */
[----:B------:R-:W-:Y:S02]  /*0610*/  LEA.HI R34, R34, UR4, RZ, 0x1c ;  /* 0x0000000422227c11 */ /* 0x000fe4000f8fe0ff */
[----:B------:R-:W-:Y:S01]  /*0620*/  LEA.HI R36, R36, UR4, RZ, 0x1c ;  /* 0x0000000424247c11 */ /* 0x000fe2000f8fe0ff */
[----:B-1----:R-:W-:Y:S01]  /*0630*/  FMUL R13, R37, R13 ;  /* 0x0000000d250d7220 */ /* 0x002fe20000400000 */
[-CC-:B--2---:R-:W-:Y:S01]  /*0640*/  FFMA R15, R15, R28.reuse, R8.reuse ;  /* 0x0000001c0f0f7223 */ /* 0x184fe20000000008 */
[-CC-:B------:R-:W-:Y:S01]  /*0650*/  FFMA R35, R35, R28.reuse, R8.reuse ;  /* 0x0000001c23237223 */ /* 0x180fe20000000008 */
[-CC-:B------:R-:W-:Y:S01]  /*0660*/  FFMA R16, R16, R28.reuse, R8.reuse ;  /* 0x0000001c10107223 */ /* 0x180fe20000000008 */
[----:B------:R-:W-:Y:S01]  /*0670*/  FFMA R8, R20, R28, R8 ;  /* 0x0000001c14087223 */ /* 0x000fe20000000008 */
[----:B------:R-:W-:Y:S01]  /*0680*/  LOP3.LUT R28, R24, 0x100, RZ, 0xfc, !PT ;  /* 0x00000100181c7812 */ /* 0x000fe200078efcff */
[----:B------:R1:W2:Y:S03]  /*0690*/  MUFU.RSQ R20, R27 ;  /* 0x0000001b00147308 */ /* 0x0002a60000001400 */
[----:B------:R-:W-:-:S05]  /*06a0*/  LEA.HI R24, R28, UR4, RZ, 0x1c ;  /* 0x000000041c187c11 */ /* 0x000fca000f8fe0ff */
[----:B------:R-:W3:Y:S01]  /*06b0*/  MUFU.RSQ R28, R25 ;  /* 0x00000019001c7308 */ /* 0x000ee20000001400 */
[----:B------:R-:W-:Y:S01]  /*06c0*/  FSETP.GT.AND P1, PT, R15, RZ, PT ;  /* 0x000000ff0f00720b */ /* 0x000fe20003f24000 */
[C---:B------:R-:W-:Y:S01]  /*06d0*/  IMAD R26, R4.reuse, 0x4, R24 ;  /* 0x00000004041a7824 */ /* 0x040fe200078e0218 */
[C---:B-1----:R-:W-:Y:S02]  /*06e0*/  LEA R27, R4.reuse, R33, 0x2 ;  /* 0x00000021041b7211 */ /* 0x042fe400078e10ff */
[C---:B------:R-:W-:Y:S02]  /*06f0*/  LEA R24, R4.reuse, R34, 0x2 ;  /* 0x0000002204187211 */ /* 0x040fe400078e10ff */
[----:B------:R-:W-:Y:S01]  /*0700*/  LEA R4, R4, R36, 0x2 ;  /* 0x0000002404047211 */ /* 0x000fe200078e10ff */
[C---:B--2---:R-:W-:Y:S01]  /*0710*/  FMUL R34, R20.reuse, R7 ;  /* 0x0000000714227220 */ /* 0x044fe20000400000 */
[C---:B------:R-:W-:Y:S01]  /*0720*/  FMUL R36, R20.reuse, R23 ;  /* 0x0000001714247220 */ /* 0x040fe20000400000 */
[----:B------:R-:W-:Y:S01]  /*0730*/  FMUL R23, R37, R18 ;  /* 0x0000001225177220 */ /* 0x000fe20000400000 */
[C---:B------:R-:W-:Y:S01]  /*0740*/  FMUL R19, R20.reuse, R19 ;  /* 0x0000001314137220 */ /* 0x040fe20000400000 */
[----:B------:R-:W-:Y:S01]  /*0750*/  FMUL R14, R20, R14 ;  /* 0x0000000e140e7220 */ /* 0x000fe20000400000 */
[----:B---3--:R-:W-:Y:S01]  /*0760*/  FMUL R18, R28, R17 ;  /* 0x000000111c127220 */ /* 0x008fe20000400000 */
[----:B------:R-:W-:Y:S01]  /*0770*/  FFMA R17, R34, R31, R11 ;  /* 0x0000001f22117223 */ /* 0x000fe2000000000b */
[C---:B------:R-:W-:Y:S01]  /*0780*/  FMUL R20, R28.reuse, R5 ;  /* 0x000000051c147220 */ /* 0x040fe20000400000 */
[----:B------:R-:W-:Y:S01]  /*0790*/  @!P1 FMUL R15, R15, 0.20000000298023223877 ;  /* 0x3e4ccccd0f0f9820 */ /* 0x000fe20000400000 */
[----:B------:R-:W-:Y:S01]  /*07a0*/  FMUL R25, R37, R6 ;  /* 0x0000000625197220 */ /* 0x000fe20000400000 */
[C---:B------:R-:W-:Y:S01]  /*07b0*/  FMUL R12, R28.reuse, R12 ;  /* 0x0000000c1c0c7220 */ /* 0x040fe20000400000 */
[----:B------:R-:W-:Y:S01]  /*07c0*/  FSETP.GT.AND P1, PT, R35, RZ, PT ;  /* 0x000000ff2300720b */ /* 0x000fe20003f24000 */
[----:B------:R-:W-:Y:S01]  /*07d0*/  FMUL R6, R28, R21 ;  /* 0x000000151c067220 */ /* 0x000fe20000400000 */
[----:B------:R-:W-:Y:S01]  /*07e0*/  FSETP.GT.AND P0, PT, R17, RZ, PT ;  /* 0x000000ff1100720b */ /* 0x000fe20003f04000 */
[----:B------:R-:W-:Y:S01]  /*07f0*/  FMUL R7, R37, R22 ;  /* 0x0000001625077220 */ /* 0x000fe20000400000 */
[-CC-:B------:R-:W-:Y:S01]  /*0800*/  FFMA R5, R20, R29.reuse, R9.reuse ;  /* 0x0000001d14057223 */ /* 0x180fe20000000009 */
[-CC-:B------:R-:W-:Y:S01]  /*0810*/  FFMA R25, R25, R30.reuse, R10.reuse ;  /* 0x0000001e19197223 */ /* 0x180fe2000000000a */
[-CC-:B------:R-:W-:Y:S01]  /*0820*/  FFMA R21, R12, R29.reuse, R9.reuse ;  /* 0x0000001d0c157223 */ /* 0x180fe20000000009 */
[-CC-:B------:R-:W-:Y:S01]  /*0830*/  FFMA R33, R18, R29.reuse, R9.reuse ;  /* 0x0000001d12217223 */ /* 0x180fe20000000009 */
[----:B------:R-:W-:Y:S01]  /*0840*/  FFMA R9, R6, R29, R9 ;  /* 0x0000001d06097223 */ /* 0x000fe20000000009 */
[-CC-:B------:R-:W-:Y:S01]  /*0850*/  FFMA R29, R23, R30.reuse, R10.reuse ;  /* 0x0000001e171d7223 */ /* 0x180fe2000000000a */
[-CC-:B------:R-:W-:Y:S01]  /*0860*/  FFMA R23, R7, R30.reuse, R10.reuse ;  /* 0x0000001e07177223 */ /* 0x180fe2000000000a */
[----:B------:R-:W-:Y:S01]  /*0870*/  FSETP.GT.AND P3, PT, R5, RZ, PT ;  /* 0x000000ff0500720b */ /* 0x000fe20003f64000 */
[-CC-:B------:R-:W-:Y:S01]  /*0880*/  FFMA R7, R14, R31.reuse, R11.reuse ;  /* 0x0000001f0e077223 */ /* 0x180fe2000000000b */
[----:B------:R-:W-:Y:S01]  /*0890*/  FSETP.GT.AND P2, PT, R25, RZ, PT ;  /* 0x000000ff1900720b */ /* 0x000fe20003f44000 */
[----:B------:R-:W-:Y:S01]  /*08a0*/  FFMA R19, R19, R31, R11 ;  /* 0x0000001f13137223 */ /* 0x000fe2000000000b */
[----:B------:R-:W-:Y:S01]  /*08b0*/  FSETP.GT.AND P5, PT, R21, RZ, PT ;  /* 0x000000ff1500720b */ /* 0x000fe20003fa4000 */
[----:B------:R-:W-:Y:S01]  /*08c0*/  @!P1 FMUL R35, R35, 0.20000000298023223877 ;  /* 0x3e4ccccd23239820 */ /* 0x000fe20000400000 */
[----:B------:R-:W-:Y:S01]  /*08d0*/  FSETP.GT.AND P4, PT, R7, RZ, PT ;  /* 0x000000ff0700720b */ /* 0x000fe20003f84000 */
[----:B------:R-:W-:Y:S01]  /*08e0*/  @!P0 FMUL R17, R17, 0.20000000298023223877 ;  /* 0x3e4ccccd11118820 */ /* 0x000fe20000400000 */
[----:B------:R-:W-:Y:S01]  /*08f0*/  FSETP.GT.AND P1, PT, R29, RZ, PT ;  /* 0x000000ff1d00720b */ /* 0x000fe20003f24000 */
[----:B------:R-:W-:Y:S01]  /*0900*/  FFMA R13, R13, R30, R10 ;  /* 0x0000001e0d0d7223 */ /* 0x000fe2000000000a */
[----:B------:R-:W-:-:S03]  /*0910*/  FSETP.GT.AND P0, PT, R19, RZ, PT ;  /* 0x000000ff1300720b */ /* 0x000fc60003f04000 */
[----:B------:R-:W-:Y:S01]  /*0920*/  @!P3 FMUL R5, R5, 0.20000000298023223877 ;  /* 0x3e4ccccd0505b820 */ /* 0x000fe20000400000 */
[----:B------:R-:W-:Y:S01]  /*0930*/  FSETP.GT.AND P6, PT, R13, RZ, PT ;  /* 0x000000ff0d00720b */ /* 0x000fe20003fc4000 */
[----:B------:R-:W-:Y:S01]  /*0940*/  @!P2 FMUL R25, R25, 0.20000000298023223877 ;  /* 0x3e4ccccd1919a820 */ /* 0x000fe20000400000 */
[----:B------:R-:W-:Y:S01]  /*0950*/  FSETP.GT.AND P3, PT, R16, RZ, PT ;  /* 0x000000ff1000720b */ /* 0x000fe20003f64000 */
[----:B------:R-:W-:Y:S01]  /*0960*/  FFMA R31, R36, R31, R11 ;  /* 0x0000001f241f7223 */ /* 0x000fe2000000000b */
[----:B------:R-:W-:Y:S01]  /*0970*/  FSETP.GT.AND P2, PT, R33, RZ, PT ;  /* 0x000000ff2100720b */ /* 0x000fe20003f44000 */
[----:B------:R-:W-:Y:S01]  /*0980*/  @!P5 FMUL R21, R21, 0.20000000298023223877 ;  /* 0x3e4ccccd1515d820 */ /* 0x000fe20000400000 */
[----:B------:R-:W-:Y:S01]  /*0990*/  FSETP.GT.AND P5, PT, R8, RZ, PT ;  /* 0x000000ff0800720b */ /* 0x000fe20003fa4000 */
[----:B------:R-:W-:Y:S01]  /*09a0*/  @!P4 FMUL R7, R7, 0.20000000298023223877 ;  /* 0x3e4ccccd0707c820 */ /* 0x000fe20000400000 */
[----:B------:R-:W-:Y:S01]  /*09b0*/  FSETP.GT.AND P4, PT, R9, RZ, PT ;  /* 0x000000ff0900720b */ /* 0x000fe20003f84000 */
[----:B------:R-:W-:Y:S01]  /*09c0*/  @!P1 FMUL R29, R29, 0.20000000298023223877 ;  /* 0x3e4ccccd1d1d9820 */ /* 0x000fe20000400000 */
[----:B------:R-:W-:Y:S01]  /*09d0*/  @!P0 FMUL R19, R19, 0.20000000298023223877 ;  /* 0x3e4ccccd13138820 */ /* 0x000fe20000400000 */
[----:B------:R-:W-:-:S02]  /*09e0*/  FSETP.GT.AND P1, PT, R23, RZ, PT ;  /* 0x000000ff1700720b */ /* 0x000fc40003f24000 */
[----:B------:R-:W-:Y:S01]  /*09f0*/  FSETP.GT.AND P0, PT, R31, RZ, PT ;  /* 0x000000ff1f00720b */ /* 0x000fe20003f04000 */
[----:B------:R-:W-:Y:S01]  /*0a00*/  STS [R27], R15 ;  /* 0x0000000f1b007388 */ /* 0x000fe20000000800 */
[----:B------:R-:W-:Y:S01]  /*0a10*/  @!P6 FMUL R13, R13, 0.20000000298023223877 ;  /* 0x3e4ccccd0d0de820 */ /* 0x000fe20000400000 */
[----:B------:R-:W-:Y:S02]  /*0a20*/  @!P3 FMUL R16, R16, 0.20000000298023223877 ;  /* 0x3e4ccccd1010b820 */ /* 0x000fe40000400000 */
[----:B------:R1:W-:Y:S01]  /*0a30*/  STS [R26+0x400], R5 ;  /* 0x000400051a007388 */ /* 0x0003e20000000800 */
[----:B------:R-:W-:-:S03]  /*0a40*/  @!P2 FMUL R33, R33, 0.20000000298023223877 ;  /* 0x3e4ccccd2121a820 */ /* 0x000fc60000400000 */
[----:B------:R-:W-:Y:S04]  /*0a50*/  STS [R24+0x800], R25 ;  /* 0x0008001918007388 */ /* 0x000fe80000000800 */
[----:B------:R-:W-:Y:S01]  /*0a60*/  STS [R4+0xc00], R17 ;  /* 0x000c001104007388 */ /* 0x000fe20000000800 */
[----:B------:R-:W-:-:S03]  /*0a70*/  @!P5 FMUL R8, R8, 0.20000000298023223877 ;  /* 0x3e4ccccd0808d820 */ /* 0x000fc60000400000 */
[----:B------:R-:W-:Y:S01]  /*0a80*/  STS [R27+0x100], R35 ;  /* 0x000100231b007388 */ /* 0x000fe20000000800 */
[----:B------:R-:W-:-:S03]  /*0a90*/  @!P4 FMUL R9, R9, 0.20000000298023223877 ;  /* 0x3e4ccccd0909c820 */ /* 0x000fc60000400000 */
[----:B------:R-:W-:Y:S01]  /*0aa0*/  STS [R26+0x500], R21 ;  /* 0x000500151a007388 */ /* 0x000fe20000000800 */
[----:B------:R-:W-:-:S03]  /*0ab0*/  @!P1 FMUL R23, R23, 0.20000000298023223877 ;  /* 0x3e4ccccd17179820 */ /* 0x000fc60000400000 */
[----:B------:R-:W-:Y:S01]  /*0ac0*/  STS [R24+0x900], R13 ;  /* 0x0009000d18007388 */ /* 0x000fe20000000800 */
[----:B------:R-:W-:-:S03]  /*0ad0*/  @!P0 FMUL R31, R31, 0.20000000298023223877 ;  /* 0x3e4ccccd1f1f8820 */ /* 0x000fc60000400000 */
[----:B------:R-:W-:Y:S04]  /*0ae0*/  STS [R4+0xd00], R7 ;  /* 0x000d000704007388 */ /* 0x000fe80000000800 */
[----:B------:R-:W-:Y:S04]  /*0af0*/  STS [R27+0x200], R16 ;  /* 0x000200101b007388 */ /* 0x000fe80000000800 */
[----:B------:R-:W-:Y:S04]  /*0b00*/  STS [R26+0x600], R33 ;  /* 0x000600211a007388 */ /* 0x000fe80000000800 */
[----:B------:R-:W-:Y:S04]  /*0b10*/  STS [R24+0xa00], R29 ;  /* 0x000a001d18007388 */ /* 0x000fe80000000800 */
[----:B------:R-:W-:Y:S01]  /*0b20*/  STS [R4+0xe00], R19 ;  /* 0x000e001304007388 */ /* 0x000fe20000000800 */
[----:B-1----:R-:W-:-:S03]  /*0b30*/  LOP3.LUT R5, R3, 0x3fc, RZ, 0xc0, !PT ;  /* 0x000003fc03057812 */ /* 0x002fc600078ec0ff */
[----:B------:R1:W-:Y:S04]  /*0b40*/  STS [R27+0x300], R8 ;  /* 0x000300081b007388 */ /* 0x0003e80000000800 */
[----:B------:R-:W-:Y:S04]  /*0b50*/  STS [R26+0x700], R9 ;  /* 0x000700091a007388 */ /* 0x000fe80000000800 */
[----:B------:R-:W-:Y:S04]  /*0b60*/  STS [R24+0xb00], R23 ;  /* 0x000b001718007388 */ /* 0x000fe80000000800 */
[----:B------:R2:W-:Y:S01]  /*0b70*/  STS [R4+0xf00], R31 ;  /* 0x000f001f04007388 */ /* 0x0005e20000000800 */
[----:B------:R-:W-:-:S02]  /*0b80*/  LOP3.LUT R10, R5, 0x400, RZ, 0xfc, !PT ;  /* 0x00000400050a7812 */ /* 0x000fc400078efcff */
[----:B------:R-:W-:Y:S02]  /*0b90*/  LOP3.LUT R11, R5, 0x800, RZ, 0xfc, !PT ;  /* 0x00000800050b7812 */ /* 0x000fe400078efcff */
[----:B------:R-:W-:Y:S02]  /*0ba0*/  SHF.R.U32.HI R6, RZ, 0x2, R0 ;  /* 0x00000002ff067819 */ /* 0x000fe40000011600 */
[----:B------:R-:W-:Y:S02]  /*0bb0*/  SHF.R.U32.HI R10, RZ, 0x4, R10 ;  /* 0x00000004ff0a7819 */ /* 0x000fe4000001160a */
[----:B------:R-:W-:Y:S02]  /*0bc0*/  SHF.R.U32.HI R11, RZ, 0x4, R11 ;  /* 0x00000004ff0b7819 */ /* 0x000fe4000001160b */
[----:B------:R-:W-:Y:S02]  /*0bd0*/  LOP3.LUT R6, R6, 0x30, RZ, 0xc0, !PT ;  /* 0x0000003006067812 */ /* 0x000fe400078ec0ff */
[----:B------:R-:W-:-:S02]  /*0be0*/  LOP3.LUT R10, R10, 0x70, RZ, 0xc0, !PT ;  /* 0x000000700a0a7812 */ /* 0x000fc400078ec0ff */
[----:B------:R-:W-:Y:S01]  /*0bf0*/  LOP3.LUT R11, R11, 0xb0, RZ, 0xc0, !PT ;  /* 0x000000b00b0b7812 */ /* 0x000fe200078ec0ff */
[----:B------:R-:W-:Y:S01]  /*0c00*/  VIADD R6, R6, UR4 ;  /* 0x0000000406067c36 */ /* 0x000fe20008000000 */
[----:B------:R-:W-:Y:S02]  /*0c10*/  IADD3 R10, R10, UR4, RZ ;  /* 0x000000040a0a7c10 */ /* 0x000fe4000fffe0ff */
[----:B------:R-:W-:Y:S01]  /*0c20*/  IADD3 R14, R11, UR4, RZ ;  /* 0x000000040b0e7c10 */ /* 0x000fe2000fffe0ff */
[C---:B-1----:R-:W-:Y:S01]  /*0c30*/  IMAD R8, R5.reuse, 0x4, R6 ;  /* 0x0000000405087824 */ /* 0x042fe200078e0206 */
[C---:B------:R-:W-:Y:S01]  /*0c40*/  LEA R12, R5.reuse, R10, 0x2 ;  /* 0x0000000a050c7211 */ /* 0x040fe200078e10ff */
[----:B------:R-:W-:Y:S01]  /*0c50*/  BAR.SYNC.DEFER_BLOCKING 0x0 ;  /* 0x0000000000007b1d */ /* 0x000fe20000010000 */
[----:B------:R-:W-:Y:S02]  /*0c60*/  LEA R16, R5, R14, 0x2 ;  /* 0x0000000e05107211 */ /* 0x000fe400078e10ff */
[----:B------:R-:W-:-:S05]  /*0c70*/  SHF.R.U32.HI R21, RZ, 0x6, R0 ;  /* 0x00000006ff157819 */ /* 0x000fca0000011600 */
[----:B------:R-:W1:Y:S01]  /*0c80*/  LDC.64 R6, c[0x0][0x238] ;  /* 0x00008e00ff067b82 */ /* 0x000e620000000a00 */
[----:B------:R-:W-:Y:S01]  /*0c90*/  SGXT.U32 R21, R21, 0x2 ;  /* 0x000000021515781a */ /* 0x000fe20000000000 */
[----:B------:R-:W3:Y:S04]  /*0ca0*/  LDS.128 R8, [R8] ;  /* 0x0000000008087984 */ /* 0x000ee80000000c00 */
[----:B------:R-:W4:Y:S04]  /*0cb0*/  LDS.128 R12, [R12+0x1000] ;  /* 0x001000000c0c7984 */ /* 0x000f280000000c00 */
[----:B------:R-:W5:Y:S01]  /*0cc0*/  LDS.128 R16, [R16+0x2000] ;  /* 0x0020000010107984 */ /* 0x000f620000000c00 */
[----:B------:R-:W-:-:S02]  /*0cd0*/  LOP3.LUT R3, R3, 0xfc, RZ, 0xc0, !PT ;  /* 0x000000fc03037812 */ /* 0x000fc400078ec0ff */
[----:B------:R-:W-:Y:S02]  /*0ce0*/  LOP3.LUT R32, R21, R32, RZ, 0xfc, !PT ;  /* 0x0000002015207212 */ /* 0x000fe400078efcff */
[----:B------:R-:W-:Y:S02]  /*0cf0*/  PRMT R3, R3, 0x6540, R2 ;  /* 0x0000654003037816 */ /* 0x000fe40000000002 */
[C---:B--2---:R-:W-:Y:S02]  /*0d00*/  LOP3.LUT R4, R32.reuse, 0x4, RZ, 0xfc, !PT ;  /* 0x0000000420047812 */ /* 0x044fe400078efcff */
[C---:B------:R-:W-:Y:S02]  /*0d10*/  LOP3.LUT R2, R32.reuse, 0x8, RZ, 0xfc, !PT ;  /* 0x0000000820027812 */ /* 0x040fe400078efcff */
[----:B------:R-:W-:Y:S02]  /*0d20*/  LOP3.LUT R20, R5, 0xc00, RZ, 0xfc, !PT ;  /* 0x00000c0005147812 */ /* 0x000fe400078efcff */
[----:B------:R-:W-:-:S02]  /*0d30*/  LOP3.LUT R0, R32, 0xc, RZ, 0xfc, !PT ;  /* 0x0000000c20007812 */ /* 0x000fc400078efcff */
[----:B------:R-:W-:Y:S02]  /*0d40*/  ISETP.GE.AND P0, PT, R32, 0x400, PT ;  /* 0x000004002000780c */ /* 0x000fe40003f06270 */
[----:B------:R-:W-:Y:S02]  /*0d50*/  ISETP.GE.AND P1, PT, R4, 0x400, PT ;  /* 0x000004000400780c */ /* 0x000fe40003f26270 */
[----:B------:R-:W-:Y:S01]  /*0d60*/  ISETP.GE.AND P2, PT, R2, 0x400, PT ;  /* 0x000004000200780c */ /* 0x000fe20003f46270 */
[----:B------:R-:W-:Y:S01]  /*0d70*/  IMAD R21, R32, 0x400, R3 ;  /* 0x0000040020157824 */ /* 0x000fe200078e0203 */
[----:B------:R-:W-:Y:S02]  /*0d80*/  SHF.R.U32.HI R20, RZ, 0x4, R20 ;  /* 0x00000004ff147819 */ /* 0x000fe40000011614 */
[----:B------:R-:W-:Y:S02]  /*0d90*/  ISETP.GE.AND P3, PT, R0, 0x400, PT ;  /* 0x000004000000780c */ /* 0x000fe40003f66270 */
[----:B------:R-:W-:-:S02]  /*0da0*/  LEA R23, R4, R3, 0xa ;  /* 0x0000000304177211 */ /* 0x000fc400078e50ff */
[----:B------:R-:W-:Y:S02]  /*0db0*/  LEA R25, R2, R3, 0xa ;  /* 0x0000000302197211 */ /* 0x000fe400078e50ff */
[----:B------:R-:W-:Y:S01]  /*0dc0*/  LOP3.LUT R4, R20, 0xf0, RZ, 0xc0, !PT ;  /* 0x000000f014047812 */ /* 0x000fe200078ec0ff */
[----:B-1----:R-:W-:-:S04]  /*0dd0*/  IMAD.WIDE R20, R21, 0x4, R6 ;  /* 0x0000000415147825 */ /* 0x002fc800078e0206 */
[--C-:B------:R-:W-:Y:S01]  /*0de0*/  IMAD.WIDE R22, R23, 0x4, R6.reuse ;  /* 0x0000000417167825 */ /* 0x100fe200078e0206 */
[----:B---3--:R1:W-:Y:S03]  /*0df0*/  @!P0 STG.E.128 desc[UR6][R20.64], R8 ;  /* 0x0000000814008986 */ /* 0x0083e6000c101d06 */
[----:B------:R-:W-:Y:S01]  /*0e00*/  IMAD.WIDE R24, R25, 0x4, R6 ;  /* 0x0000000419187825 */ /* 0x000fe200078e0206 */
[----:B----4-:R1:W-:Y:S03]  /*0e10*/  @!P1 STG.E.128 desc[UR6][R22.64], R12 ;  /* 0x0000000c16009986 */ /* 0x0103e6000c101d06 */
[----:B------:R-:W-:Y:S01]  /*0e20*/  VIADD R4, R4, UR4 ;  /* 0x0000000404047c36 */ /* 0x000fe20008000000 */
[----:B-----5:R1:W-:Y:S04]  /*0e30*/  @!P2 STG.E.128 desc[UR6][R24.64], R16 ;  /* 0x000000101800a986 */ /* 0x0203e8000c101d06 */
[----:B------:R-:W-:Y:S01]  /*0e40*/  LEA R4, R5, R4, 0x2 ;  /* 0x0000000405047211 */ /* 0x000fe200078e10ff */
[----:B------:R-:W-:Y:S06]  /*0e50*/  @P3 EXIT ;  /* 0x000000000000394d */ /* 0x000fec0003800000 */
[----:B-1----:R-:W0:Y:S01]  /*0e60*/  LDS.128 R8, [R4+0x3000] ;  /* 0x0030000004087984 */ /* 0x002e220000000c00 */
[----:B------:R-:W-:-:S05]  /*0e70*/  LEA R3, R0, R3, 0xa ;  /* 0x0000000300037211 */ /* 0x000fca00078e50ff */
[----:B------:R-:W-:-:S05]  /*0e80*/  IMAD.WIDE R6, R3, 0x4, R6 ;  /* 0x0000000403067825 */ /* 0x000fca00078e0206 */
[----:B0-----:R-:W-:Y:S01]  /*0e90*/  STG.E.128 desc[UR6][R6.64], R8 ;  /* 0x0000000806007986 */ /* 0x001fe2000c101d06 */
[----:B------:R-:W-:Y:S05]  /*0ea0*/  EXIT ;  /* 0x000000000000794d */ /* 0x000fea0003800000 */
.L_x_0:
[----:B------:R-:W-:-:S00]  /*0eb0*/  BRA `(.L_x_0) ;  /* 0xfffffffc00fc7947 */ /* 0x000fc0000383ffff */
[----:B------:R-:W-:-:S00]  /*0ec0*/  NOP ;  /* 0x0000000000007918 */ /* 0x000fc00000000000 */
        /* <DEDUP_REMOVED lines=11> */
.L_x_1:


//--------------------- .nv.global.init           --------------------------
	.section	.nv.global.init,"aw",@progbits
.nv.global.init:
	.type		_$_str,@object
	.size		_$_str,(.L_0 - _$_str)
_$_str:
        /*0000*/ 	.byte	0x5f, 0x5f, 0x43, 0x55, 0x44, 0x41, 0x5f, 0x46, 0x54, 0x5a, 0x00
.L_0:


//--------------------- .nv.shared.triton_poi_fused__native_batch_norm_legit_leaky_relu_10 --------------------------
	.section	.nv.shared.triton_poi_fused__native_batch_norm_legit_leaky_relu_10,"aw",@nobits
	.sectionflags	@""
	.align	16
	.zero		1024


//--------------------- .nv.constant0.triton_poi_fused__native_batch_norm_legit_leaky_relu_10 --------------------------
	.section	.nv.constant0.triton_poi_fused__native_batch_norm_legit_leaky_relu_10,"a",@progbits
	.sectionflags	@""
	.align	4
.nv.constant0.triton_poi_fused__native_batch_norm_legit_leaky_relu_10:
	.zero		584
